	.headerflags	@"EF_CUDA_TEXMODE_UNIFIED EF_CUDA_64BIT_ADDRESS EF_CUDA_ACCELERATORS EF_CUDA_SM90 EF_CUDA_VIRTUAL_SM(EF_CUDA_SM90)"
	.elftype	@"ET_EXEC"


//--------------------- .nv.info                  --------------------------
	.section	.nv.info,"",@"SHT_CUDA_INFO"
	.align	4


	//----- nvinfo : EIATTR_REGCOUNT
	.align		4
        /*0000*/ 	.byte	0x04, 0x2f
        /*0002*/ 	.short	(.L_1 - .L_0)
	.align		4
.L_0:
        /*0004*/ 	.word	index@(triton_poi_fused_mul_silu_0)
        /*0008*/ 	.word	0x0000000e


	//----- nvinfo : EIATTR_MIN_STACK_SIZE
	.align		4
.L_1:
        /*000c*/ 	.byte	0x04, 0x12
        /*000e*/ 	.short	(.L_3 - .L_2)
	.align		4
.L_2:
        /*0010*/ 	.word	index@(triton_poi_fused_mul_silu_0)
        /*0014*/ 	.word	0x00000000


	//----- nvinfo : EIATTR_FRAME_SIZE
	.align		4
.L_3:
        /*0018*/ 	.byte	0x04, 0x11
        /*001a*/ 	.short	(.L_5 - .L_4)
	.align		4
.L_4:
        /*001c*/ 	.word	index@(triton_poi_fused_mul_silu_0)
        /*0020*/ 	.word	0x00000000


	//----- nvinfo : EIATTR_MIN_STACK_SIZE
	.align		4
.L_5:
        /*0024*/ 	.byte	0x04, 0x12
        /*0026*/ 	.short	(.L_7 - .L_6)
	.align		4
.L_6:
        /*0028*/ 	.word	index@(triton_poi_fused_mul_silu_0)
        /*002c*/ 	.word	0x00000000
.L_7:


//--------------------- .nv.info.triton_poi_fused_mul_silu_0 --------------------------
	.section	.nv.info.triton_poi_fused_mul_silu_0,"",@"SHT_CUDA_INFO"
	.sectionflags	@""
	.align	4


	//----- nvinfo : EIATTR_CUDA_API_VERSION
	.align		4
        /*0000*/ 	.byte	0x04, 0x37
        /*0002*/ 	.short	(.L_9 - .L_8)
.L_8:
        /*0004*/ 	.word	0x0000007c


	//----- nvinfo : EIATTR_KPARAM_INFO
	.align		4
.L_9:
        /*0008*/ 	.byte	0x04, 0x17
        /*000a*/ 	.short	(.L_11 - .L_10)
.L_10:
        /*000c*/ 	.word	0x00000000
        /*0010*/ 	.short	0x0003
        /*0012*/ 	.short	0x0018
        /*0014*/ 	.byte	0x00, 0xf0, 0x11, 0x00


	//----- nvinfo : EIATTR_KPARAM_INFO
	.align		4
.L_11:
        /*0018*/ 	.byte	0x04, 0x17
        /*001a*/ 	.short	(.L_13 - .L_12)
.L_12:
        /*001c*/ 	.word	0x00000000
        /*0020*/ 	.short	0x0002
        /*0022*/ 	.short	0x0010
        /*0024*/ 	.byte	0x00, 0xf4, 0x21, 0x00


	//----- nvinfo : EIATTR_KPARAM_INFO
	.align		4
.L_13:
        /*0028*/ 	.byte	0x04, 0x17
        /*002a*/ 	.short	(.L_15 - .L_14)
.L_14:
        /*002c*/ 	.word	0x00000000
        /*0030*/ 	.short	0x0001
        /*0032*/ 	.short	0x0008
        /*0034*/ 	.byte	0x00, 0xf4, 0x21, 0x00


	//----- nvinfo : EIATTR_KPARAM_INFO
	.align		4
.L_15:
        /*0038*/ 	.byte	0x04, 0x17
        /*003a*/ 	.short	(.L_17 - .L_16)
.L_16:
        /*003c*/ 	.word	0x00000000
        /*0040*/ 	.short	0x0000
        /*0042*/ 	.short	0x0000
        /*0044*/ 	.byte	0x00, 0xf4, 0x21, 0x00


	//----- nvinfo : EIATTR_SPARSE_MMA_MASK
	.align		4
.L_17:
        /*0048*/ 	.byte	0x03, 0x50
        /*004a*/ 	.short	0x0000


	//----- nvinfo : EIATTR_MAXREG_COUNT
	.align		4
        /*004c*/ 	.byte	0x03, 0x1b
        /*004e*/ 	.short	0x00ff


	//----- nvinfo : EIATTR_EXIT_INSTR_OFFSETS
	.align		4
        /*0050*/ 	.byte	0x04, 0x1c
        /*0052*/ 	.short	(.L_19 - .L_18)


	//   ....[0]....
.L_18:
        /*0054*/ 	.word	0x00000200


	//   ....[1]....
        /*0058*/ 	.word	0x00000220


	//----- nvinfo : EIATTR_REQNTID
	.align		4
.L_19:
        /*005c*/ 	.byte	0x04, 0x10
        /*005e*/ 	.short	(.L_21 - .L_20)
.L_20:
        /*0060*/ 	.word	0x00000080
        /*0064*/ 	.word	0x00000001
        /*0068*/ 	.word	0x00000001


	//----- nvinfo : EIATTR_CBANK_PARAM_SIZE
	.align		4
.L_21:
        /*006c*/ 	.byte	0x03, 0x19
        /*006e*/ 	.short	0x001c


	//----- nvinfo : EIATTR_PARAM_CBANK
	.align		4
        /*0070*/ 	.byte	0x04, 0x0a
        /*0072*/ 	.short	(.L_23 - .L_22)
	.align		4
.L_22:
        /*0074*/ 	.word	index@(.nv.constant0.triton_poi_fused_mul_silu_0)
        /*0078*/ 	.short	0x0210
        /*007a*/ 	.short	0x001c


	//----- nvinfo : EIATTR_SW_WAR
	.align		4
.L_23:
        /*007c*/ 	.byte	0x04, 0x36
        /*007e*/ 	.short	(.L_25 - .L_24)
.L_24:
        /*0080*/ 	.word	0x00000008
.L_25:


//--------------------- .nv.callgraph             --------------------------
	.section	.nv.callgraph,"",@"SHT_CUDA_CALLGRAPH"
	.align	4
	.sectionentsize	8
	.align		4
        /*0000*/ 	.word	0x00000000
	.align		4
        /*0004*/ 	.word	0xffffffff
	.align		4
        /*0008*/ 	.word	0x00000000
	.align		4
        /*000c*/ 	.word	0xfffffffe
	.align		4
        /*0010*/ 	.word	0x00000000
	.align		4
        /*0014*/ 	.word	0xfffffffd
	.align		4
        /*0018*/ 	.word	0x00000000
	.align		4
        /*001c*/ 	.word	0xfffffffc


//--------------------- .text.triton_poi_fused_mul_silu_0 --------------------------
	.section	.text.triton_poi_fused_mul_silu_0,"ax",@progbits
	.align	128
        .global         triton_poi_fused_mul_silu_0
        .type           triton_poi_fused_mul_silu_0,@function
        .size           triton_poi_fused_mul_silu_0,(.L_x_1 - triton_poi_fused_mul_silu_0)
        .other          triton_poi_fused_mul_silu_0,@"STO_CUDA_ENTRY STV_DEFAULT"
triton_poi_fused_mul_silu_0:
.text.triton_poi_fused_mul_silu_0:
[----:B------:R-:W0:Y:S02]  /*0000*/  LDC R1, c[0x0][0x28] ;  /* 0x00000a00ff017b82 */ /* 0x000e240000000800 */
[----:B------:R-:W1:Y:S01]  /*0010*/  S2R R0, SR_TID.X ;  /* 0x0000000000007919 */ /* 0x000e620000002100 */
[----:B------:R-:W2:Y:S01]  /*0020*/  LDC.64 R4, c[0x0][0x218] ;  /* 0x00008600ff047b82 */ /* 0x000ea20000000a00 */
[----:B------:R-:W-:Y:S01]  /*0030*/  HFMA2.MMA R6, -RZ, RZ, 0, 0 ;  /* 0x00000000ff067435 */ /* 0x000fe200000001ff */
[----:B------:R-:W-:Y:S01]  /*0040*/  ULDC.64 UR4, c[0x0][0x208] ;  /* 0x0000820000047ab9 */ /* 0x000fe20000000a00 */
[----:B------:R-:W3:Y:S05]  /*0050*/  S2R R7, SR_CTAID.X ;  /* 0x0000000000077919 */ /* 0x000eea0000002500 */
[----:B------:R-:W4:Y:S01]  /*0060*/  LDC.64 R2, c[0x0][0x210] ;  /* 0x00008400ff027b82 */ /* 0x000f220000000a00 */
[----:B-1----:R-:W-:-:S04]  /*0070*/  LOP3.LUT R0, R0, 0x7f, RZ, 0xc0, !PT ;  /* 0x0000007f00007812 */ /* 0x002fc800078ec0ff */
[----:B---3--:R-:W-:-:S04]  /*0080*/  LEA R7, R7, R0, 0x7 ;  /* 0x0000000007077211 */ /* 0x008fc800078e38ff */
[C---:B------:R-:W-:Y:S01]  /*0090*/  ISETP.GE.AND P0, PT, R7.reuse, 0x80, PT ;  /* 0x000000800700780c */ /* 0x040fe20003f06270 */
[----:B--2---:R-:W-:-:S12]  /*00a0*/  IMAD.WIDE R4, R7, 0x4, R4 ;  /* 0x0000000407047825 */ /* 0x004fd800078e0204 */
[----:B------:R1:W2:Y:S01]  /*00b0*/  @!P0 LDG.E R6, desc[UR4][R4.64] ;  /* 0x0000000404068981 */ /* 0x0002a2000c1e1900 */
[----:B------:R-:W-:Y:S01]  /*00c0*/  MOV R0, RZ ;  /* 0x000000ff00007202 */ /* 0x000fe20000000f00 */
[----:B----4-:R-:W-:-:S05]  /*00d0*/  IMAD.WIDE R2, R7, 0x4, R2 ;  /* 0x0000000407027825 */ /* 0x010fca00078e0202 */
[----:B------:R3:W4:Y:S01]  /*00e0*/  @!P0 LDG.E R0, desc[UR4][R2.64] ;  /* 0x0000000402008981 */ /* 0x000722000c1e1900 */
[----:B-1----:R-:W1:Y:S01]  /*00f0*/  LDC.64 R4, c[0x0][0x220] ;  /* 0x00008800ff047b82 */ /* 0x002e620000000a00 */
[----:B---3--:R-:W-:Y:S01]  /*0100*/  HFMA2.MMA R2, -RZ, RZ, 1.625, 0 ;  /* 0x3e800000ff027435 */ /* 0x008fe200000001ff */
[----:B--2---:R-:W-:-:S04]  /*0110*/  FADD R8, RZ, -R6 ;  /* 0x80000006ff087221 */ /* 0x004fc80000000000 */
[----:B------:R-:W-:-:S05]  /*0120*/  FMUL R8, R8, 1.4426950216293334961 ;  /* 0x3fb8aa3b08087820 */ /* 0x000fca0000400000 */
[----:B------:R-:W-:-:S13]  /*0130*/  FSETP.GEU.AND P1, PT, R8, -126, PT ;  /* 0xc2fc00000800780b */ /* 0x000fda0003f2e000 */
[----:B------:R-:W-:-:S04]  /*0140*/  @!P1 FMUL R8, R8, 0.5 ;  /* 0x3f00000008089820 */ /* 0x000fc80000400000 */
[----:B------:R-:W2:Y:S02]  /*0150*/  MUFU.EX2 R9, R8 ;  /* 0x0000000800097308 */ /* 0x000ea40000000800 */
[----:B--2---:R-:W-:-:S04]  /*0160*/  @!P1 FMUL R9, R9, R9 ;  /* 0x0000000909099220 */ /* 0x004fc80000400000 */
[----:B------:R-:W-:-:S05]  /*0170*/  FADD R9, R9, 1 ;  /* 0x3f80000009097421 */ /* 0x000fca0000000000 */
[----:B------:R-:W-:-:S04]  /*0180*/  FSETP.GT.AND P1, PT, R9, 8.50705917302346158658e+37, PT ;  /* 0x7e8000000900780b */ /* 0x000fc80003f24000 */
[----:B------:R-:W-:-:S09]  /*0190*/  FSEL R2, R2, 1, P1 ;  /* 0x3f80000002027808 */ /* 0x000fd20000800000 */
[----:B------:R-:W-:-:S06]  /*01a0*/  @P1 FMUL R9, R9, 0.25 ;  /* 0x3e80000009091820 */ /* 0x000fcc0000400000 */
[----:B------:R-:W2:Y:S02]  /*01b0*/  MUFU.RCP R9, R9 ;  /* 0x0000000900097308 */ /* 0x000ea40000001000 */
[----:B--2---:R-:W-:-:S04]  /*01c0*/  FMUL R3, R9, R2 ;  /* 0x0000000209037220 */ /* 0x004fc80000400000 */
[----:B------:R-:W-:Y:S01]  /*01d0*/  FMUL R11, R3, R6 ;  /* 0x00000006030b7220 */ /* 0x000fe20000400000 */
[----:B-1----:R-:W-:-:S04]  /*01e0*/  IMAD.WIDE R2, R7, 0x4, R4 ;  /* 0x0000000407027825 */ /* 0x002fc800078e0204 */
[----:B----4-:R-:W-:Y:S01]  /*01f0*/  FMUL R11, R11, R0 ;  /* 0x000000000b0b7220 */ /* 0x010fe20000400000 */
[----:B------:R-:W-:Y:S06]  /*0200*/  @P0 EXIT ;  /* 0x000000000000094d */ /* 0x000fec0003800000 */
[----:B------:R-:W-:Y:S01]  /*0210*/  STG.E desc[UR4][R2.64], R11 ;  /* 0x0000000b02007986 */ /* 0x000fe2000c101904 */
[----:B------:R-:W-:Y:S05]  /*0220*/  EXIT ;  /* 0x000000000000794d */ /* 0x000fea0003800000 */
.L_x_0:
[----:B------:R-:W-:-:S00]  /*0230*/  BRA `(.L_x_0) ;  /* 0xfffffffc00fc7947 */ /* 0x000fc0000383ffff */
[----:B------:R-:W-:-:S00]  /*0240*/  NOP ;  /* 0x0000000000007918 */ /* 0x000fc00000000000 */
        /* <DEDUP_REMOVED lines=11> */
.L_x_1:


//--------------------- .nv.constant0.triton_poi_fused_mul_silu_0 --------------------------
	.section	.nv.constant0.triton_poi_fused_mul_silu_0,"a",@progbits
	.sectionflags	@""
	.align	4
.nv.constant0.triton_poi_fused_mul_silu_0:
	.zero		556
